//
// Generated by NVIDIA NVVM Compiler
//
// Compiler Build ID: CL-36424714
// Cuda compilation tools, release 13.0, V13.0.88
// Based on NVVM 20.0.0
//

.version 9.0
.target sm_100
.address_size 64

	// .globl	_Z8matmul_1PfS_S_

.visible .entry _Z8matmul_1PfS_S_(
	.param .u64 .ptr .align 1 _Z8matmul_1PfS_S__param_0,
	.param .u64 .ptr .align 1 _Z8matmul_1PfS_S__param_1,
	.param .u64 .ptr .align 1 _Z8matmul_1PfS_S__param_2
)
{


	ret;

}


// ===== COMPILED SASS (sm_100) =====

	.target	sm_100

	.elftype	@"ET_EXEC"


//--------------------- .note.nv.tkinfo           --------------------------
	.section	.note.nv.tkinfo,"",@"SHT_NOTE"
	.sectionflags	@"SHF_NOTE_NV_TKINFO"
	.tkinfo
        /*0018*/ 	.word	0x00000002
        /*0030*/ 	.string	""
        /*0030*/ 	.string	"ptxas"
        /*0030*/ 	.string	"Cuda compilation tools, release 13.0, V13.0.88"
        /*0030*/ 	.string	"Build cuda_13.0.r13.0/compiler.36424714_0"
        /*0030*/ 	.string	"-arch sm_100 -m 64 "



//--------------------- .note.nv.cuinfo           --------------------------
	.section	.note.nv.cuinfo,"",@"SHT_NOTE"
	.sectionflags	@"SHF_NOTE_NV_CUINFO"
        /*0018*/ 	.short	0x0002
        /*001a*/ 	.short	0x0064
        /*001c*/ 	.short	0x0082
	.zero		2


//--------------------- .nv.info                  --------------------------
	.section	.nv.info,"",@"SHT_CUDA_INFO"
	.align	4


	//----- nvinfo : EIATTR_REGCOUNT
	.align		4
        /*0000*/ 	.byte	0x04, 0x2f
        /*0002*/ 	.short	(.L_1 - .L_0)
	.align		4
.L_0:
        /*0004*/ 	.word	index@(_Z8matmul_1PfS_S_)
        /*0008*/ 	.word	0x00000004


	//----- nvinfo : EIATTR_FRAME_SIZE
	.align		4
.L_1:
        /*000c*/ 	.byte	0x04, 0x11
        /*000e*/ 	.short	(.L_3 - .L_2)
	.align		4
.L_2:
        /*0010*/ 	.word	index@(_Z8matmul_1PfS_S_)
        /*0014*/ 	.word	0x00000000


	//----- nvinfo : EIATTR_MIN_STACK_SIZE
	.align		4
.L_3:
        /*0018*/ 	.byte	0x04, 0x12
        /*001a*/ 	.short	(.L_5 - .L_4)
	.align		4
.L_4:
        /*001c*/ 	.word	index@(_Z8matmul_1PfS_S_)
        /*0020*/ 	.word	0x00000000
.L_5:


//--------------------- .nv.compat                --------------------------
	.section	.nv.compat,"",@"SHT_CUDA_COMPAT_INFO"
	.align	4
        /*0000*/ 	.byte	0x02, 0x09, 0x00, 0x00, 0x02, 0x02, 0x01, 0x00, 0x02, 0x05, 0x05, 0x00, 0x03, 0x07, 0x01, 0x01
        /*0010*/ 	.byte	0x02, 0x03, 0x00, 0x00, 0x02, 0x06, 0x01, 0x00, 0x04, 0x0b, 0x08, 0x00, 0x09, 0x00, 0x00, 0x00
        /*0020*/ 	.byte	0x00, 0x00, 0x00, 0x00


//--------------------- .nv.info._Z8matmul_1PfS_S_ --------------------------
	.section	.nv.info._Z8matmul_1PfS_S_,"",@"SHT_CUDA_INFO"
	.sectionflags	@""
	.align	4


	//----- nvinfo : EIATTR_CUDA_API_VERSION
	.align		4
        /*0000*/ 	.byte	0x04, 0x37
        /*0002*/ 	.short	(.L_7 - .L_6)
.L_6:
        /*0004*/ 	.word	0x00000082


	//----- nvinfo : EIATTR_KPARAM_INFO
	.align		4
.L_7:
        /*0008*/ 	.byte	0x04, 0x17
        /*000a*/ 	.short	(.L_9 - .L_8)
.L_8:
        /*000c*/ 	.word	0x00000000
        /*0010*/ 	.short	0x0002
        /*0012*/ 	.short	0x0010
        /*0014*/ 	.byte	0x00, 0xf5, 0x21, 0x00


	//----- nvinfo : EIATTR_KPARAM_INFO
	.align		4
.L_9:
        /*0018*/ 	.byte	0x04, 0x17
        /*001a*/ 	.short	(.L_11 - .L_10)
.L_10:
        /*001c*/ 	.word	0x00000000
        /*0020*/ 	.short	0x0001
        /*0022*/ 	.short	0x0008
        /*0024*/ 	.byte	0x00, 0xf5, 0x21, 0x00


	//----- nvinfo : EIATTR_KPARAM_INFO
	.align		4
.L_11:
        /*0028*/ 	.byte	0x04, 0x17
        /*002a*/ 	.short	(.L_13 - .L_12)
.L_12:
        /*002c*/ 	.word	0x00000000
        /*0030*/ 	.short	0x0000
        /*0032*/ 	.short	0x0000
        /*0034*/ 	.byte	0x00, 0xf5, 0x21, 0x00


	//----- nvinfo : EIATTR_SPARSE_MMA_MASK
	.align		4
.L_13:
        /*0038*/ 	.byte	0x03, 0x50
        /*003a*/ 	.short	0x0000


	//----- nvinfo : EIATTR_MAXREG_COUNT
	.align		4
        /*003c*/ 	.byte	0x03, 0x1b
        /*003e*/ 	.short	0x00ff


	//----- nvinfo : EIATTR_MERCURY_ISA_VERSION
	.align		4
        /*0040*/ 	.byte	0x03, 0x5f
        /*0042*/ 	.short	0x0101


	//----- nvinfo : EIATTR_VRC_CTA_INIT_COUNT
	.align		4
        /*0044*/ 	.byte	0x02, 0x4a
	.zero		1
	.zero		1


	//----- nvinfo : EIATTR_EXIT_INSTR_OFFSETS
	.align		4
        /*0048*/ 	.byte	0x04, 0x1c
        /*004a*/ 	.short	(.L_15 - .L_14)


	//   ....[0]....
.L_14:
        /*004c*/ 	.word	0x00000010


	//----- nvinfo : EIATTR_CBANK_PARAM_SIZE
	.align		4
.L_15:
        /*0050*/ 	.byte	0x03, 0x19
        /*0052*/ 	.short	0x0018


	//----- nvinfo : EIATTR_PARAM_CBANK
	.align		4
        /*0054*/ 	.byte	0x04, 0x0a
        /*0056*/ 	.short	(.L_17 - .L_16)
	.align		4
.L_16:
        /*0058*/ 	.word	index@(.nv.constant0._Z8matmul_1PfS_S_)
        /*005c*/ 	.short	0x0380
        /*005e*/ 	.short	0x0018


	//----- nvinfo : EIATTR_SW_WAR
	.align		4
.L_17:
        /*0060*/ 	.byte	0x04, 0x36
        /*0062*/ 	.short	(.L_19 - .L_18)
.L_18:
        /*0064*/ 	.word	0x00000008
.L_19:


//--------------------- .nv.callgraph             --------------------------
	.section	.nv.callgraph,"",@"SHT_CUDA_CALLGRAPH"
	.align	4
	.sectionentsize	8
	.align		4
        /*0000*/ 	.word	0x00000000
	.align		4
        /*0004*/ 	.word	0xffffffff
	.align		4
        /*0008*/ 	.word	0x00000000
	.align		4
        /*000c*/ 	.word	0xfffffffe
	.align		4
        /*0010*/ 	.word	0x00000000
	.align		4
        /*0014*/ 	.word	0xfffffffd
	.align		4
        /*0018*/ 	.word	0x00000000
	.align		4
        /*001c*/ 	.word	0xfffffffc


//--------------------- .text._Z8matmul_1PfS_S_   --------------------------
	.section	.text._Z8matmul_1PfS_S_,"ax",@progbits
	.align	128
        .global         _Z8matmul_1PfS_S_
        .type           _Z8matmul_1PfS_S_,@function
        .size           _Z8matmul_1PfS_S_,(.L_x_1 - _Z8matmul_1PfS_S_)
        .other          _Z8matmul_1PfS_S_,@"STO_CUDA_ENTRY STV_DEFAULT"
_Z8matmul_1PfS_S_:
.text._Z8matmul_1PfS_S_:
[----:B------:R-:W-:Y:S01]  /*0000*/  LDC R1, c[0x0][0x37c] ;  /* 0x0000df00ff017b82 */ /* 0x000fe20000000800 */
[----:B------:R-:W-:Y:S05]  /*0010*/  EXIT ;  /* 0x000000000000794d */ /* 0x000fea0003800000 */
.L_x_0:
[----:B------:R-:W-:-:S00]  /*0020*/  BRA `(.L_x_0) ;  /* 0xfffffffc00fc7947 */ /* 0x000fc0000383ffff */
[----:B------:R-:W-:-:S00]  /*0030*/  NOP ;  /* 0x0000000000007918 */ /* 0x000fc00000000000 */
        /* <DEDUP_REMOVED lines=12> */
.L_x_1:


//--------------------- .nv.shared.reserved.0     --------------------------
	.section	.nv.shared.reserved.0,"aw",@nobits
	.weak		__nv_reservedSMEM_offset_0_alias
	.size		__nv_reservedSMEM_offset_0_alias, 0, 64
	.other		__nv_reservedSMEM_offset_0_alias,@"STO_CUDA_RESERVED_SHARED STV_DEFAULT"
__nv_reservedSMEM_offset_0_alias:
	.zero		0
	.zero		64


//--------------------- .nv.constant0._Z8matmul_1PfS_S_ --------------------------
	.section	.nv.constant0._Z8matmul_1PfS_S_,"a",@progbits
	.sectionflags	@""
	.align	4
.nv.constant0._Z8matmul_1PfS_S_:
	.zero		920


//--------------------- SYMBOLS --------------------------

	.type		.nv.reservedSmem.offset0,@object
	.size		.nv.reservedSmem.offset0,0x4
